//
// Generated by NVIDIA NVVM Compiler
//
// Compiler Build ID: CL-36424714
// Cuda compilation tools, release 13.0, V13.0.88
// Based on NVVM 20.0.0
//

.version 9.0
.target sm_100
.address_size 64

.func  (.param .b32 func_retval0) _Z5saxpyff
(
	.param .b32 _Z5saxpyff_param_0,
	.param .b32 _Z5saxpyff_param_1
)
;
.global .align 8 .u64 saxpy_ptr = _Z5saxpyff;

.func  (.param .b32 func_retval0) _Z5saxpyff(
	.param .b32 _Z5saxpyff_param_0,
	.param .b32 _Z5saxpyff_param_1
)
{
	.reg .b32 	%f<4>;

	ld.param.f32 	%f1, [_Z5saxpyff_param_0];
	ld.param.f32 	%f2, [_Z5saxpyff_param_1];
	fma.rn.f32 	%f3, %f1, 0f40000000, %f2;
	st.param.f32 	[func_retval0], %f3;
	ret;

}
	// .globl	_Z11map_2kernelPfS_S_iPFfffE
.visible .entry _Z11map_2kernelPfS_S_iPFfffE(
	.param .u64 .ptr .align 1 _Z11map_2kernelPfS_S_iPFfffE_param_0,
	.param .u64 .ptr .align 1 _Z11map_2kernelPfS_S_iPFfffE_param_1,
	.param .u64 .ptr .align 1 _Z11map_2kernelPfS_S_iPFfffE_param_2,
	.param .u32 _Z11map_2kernelPfS_S_iPFfffE_param_3,
	.param .u64 .ptr .align 1 _Z11map_2kernelPfS_S_iPFfffE_param_4
)
{
	.reg .pred 	%p<2>;
	.reg .b32 	%r<6>;
	.reg .b32 	%f<5>;
	.reg .b64 	%rd<12>;

	ld.param.u64 	%rd1, [_Z11map_2kernelPfS_S_iPFfffE_param_0];
	ld.param.u64 	%rd2, [_Z11map_2kernelPfS_S_iPFfffE_param_1];
	ld.param.u64 	%rd3, [_Z11map_2kernelPfS_S_iPFfffE_param_2];
	ld.param.u32 	%r2, [_Z11map_2kernelPfS_S_iPFfffE_param_3];
	ld.param.u64 	%rd4, [_Z11map_2kernelPfS_S_iPFfffE_param_4];
	mov.u32 	%r3, %ctaid.x;
	mov.u32 	%r4, %ntid.x;
	mov.u32 	%r5, %tid.x;
	mad.lo.s32 	%r1, %r3, %r4, %r5;
	setp.ge.s32 	%p1, %r1, %r2;
	@%p1 bra 	$L__BB1_2;
	cvta.to.global.u64 	%rd5, %rd1;
	cvta.to.global.u64 	%rd6, %rd2;
	cvta.to.global.u64 	%rd7, %rd3;
	mul.wide.s32 	%rd8, %r1, 4;
	add.s64 	%rd9, %rd5, %rd8;
	ld.global.f32 	%f1, [%rd9];
	add.s64 	%rd10, %rd6, %rd8;
	ld.global.f32 	%f2, [%rd10];
	{ // callseq 0, 0
	.param .b32 param0;
	st.param.f32 	[param0], %f1;
	.param .b32 param1;
	st.param.f32 	[param1], %f2;
	.param .b32 retval0;
	prototype_0 : .callprototype (.param .b32 _) _ (.param .b32 _, .param .b32 _);
	call (retval0), 
	%rd4, 
	(
	param0, 
	param1
	)
	, prototype_0;
	ld.param.f32 	%f3, [retval0];
	} // callseq 0
	add.s64 	%rd11, %rd7, %rd8;
	st.global.f32 	[%rd11], %f3;
$L__BB1_2:
	ret;

}


// ===== COMPILED SASS (sm_100) =====

	.target	sm_100

	.elftype	@"ET_EXEC"


//--------------------- .note.nv.tkinfo           --------------------------
	.section	.note.nv.tkinfo,"",@"SHT_NOTE"
	.sectionflags	@"SHF_NOTE_NV_TKINFO"
	.tkinfo
        /*0018*/ 	.word	0x00000002
        /*0030*/ 	.string	""
        /*0030*/ 	.string	"ptxas"
        /*0030*/ 	.string	"Cuda compilation tools, release 13.0, V13.0.88"
        /*0030*/ 	.string	"Build cuda_13.0.r13.0/compiler.36424714_0"
        /*0030*/ 	.string	"-arch sm_100 -m 64 "



//--------------------- .note.nv.cuinfo           --------------------------
	.section	.note.nv.cuinfo,"",@"SHT_NOTE"
	.sectionflags	@"SHF_NOTE_NV_CUINFO"
        /*0018*/ 	.short	0x0002
        /*001a*/ 	.short	0x0064
        /*001c*/ 	.short	0x0082
	.zero		2


//--------------------- .nv.info                  --------------------------
	.section	.nv.info,"",@"SHT_CUDA_INFO"
	.align	4


	//----- nvinfo : EIATTR_REGCOUNT
	.align		4
        /*0000*/ 	.byte	0x04, 0x2f
        /*0002*/ 	.short	(.L_2 - .L_1)
	.align		4
.L_1:
        /*0004*/ 	.word	index@(_Z11map_2kernelPfS_S_iPFfffE)
        /*0008*/ 	.word	0x00000018


	//----- nvinfo : EIATTR_FRAME_SIZE
	.align		4
.L_2:
        /*000c*/ 	.byte	0x04, 0x11
        /*000e*/ 	.short	(.L_4 - .L_3)
	.align		4
.L_3:
        /*0010*/ 	.word	index@($_Z11map_2kernelPfS_S_iPFfffE$_Z5saxpyff)
        /*0014*/ 	.word	0x00000000


	//----- nvinfo : EIATTR_FRAME_SIZE
	.align		4
.L_4:
        /*0018*/ 	.byte	0x04, 0x11
        /*001a*/ 	.short	(.L_6 - .L_5)
	.align		4
.L_5:
        /*001c*/ 	.word	index@(_Z11map_2kernelPfS_S_iPFfffE)
        /*0020*/ 	.word	0x00000000


	//----- nvinfo : EIATTR_MIN_STACK_SIZE
	.align		4
.L_6:
        /*0024*/ 	.byte	0x04, 0x12
        /*0026*/ 	.short	(.L_8 - .L_7)
	.align		4
.L_7:
        /*0028*/ 	.word	index@(_Z11map_2kernelPfS_S_iPFfffE)
        /*002c*/ 	.word	0x00000000
.L_8:


//--------------------- .nv.compat                --------------------------
	.section	.nv.compat,"",@"SHT_CUDA_COMPAT_INFO"
	.align	4
        /*0000*/ 	.byte	0x02, 0x09, 0x00, 0x00, 0x02, 0x02, 0x01, 0x00, 0x02, 0x05, 0x05, 0x00, 0x03, 0x07, 0x01, 0x01
        /*0010*/ 	.byte	0x02, 0x03, 0x00, 0x00, 0x02, 0x06, 0x01, 0x00, 0x04, 0x0b, 0x08, 0x00, 0x09, 0x00, 0x00, 0x00
        /*0020*/ 	.byte	0x00, 0x00, 0x00, 0x00


//--------------------- .nv.info._Z11map_2kernelPfS_S_iPFfffE --------------------------
	.section	.nv.info._Z11map_2kernelPfS_S_iPFfffE,"",@"SHT_CUDA_INFO"
	.sectionflags	@""
	.align	4


	//----- nvinfo : EIATTR_CUDA_API_VERSION
	.align		4
        /*0000*/ 	.byte	0x04, 0x37
        /*0002*/ 	.short	(.L_10 - .L_9)
.L_9:
        /*0004*/ 	.word	0x00000082


	//----- nvinfo : EIATTR_KPARAM_INFO
	.align		4
.L_10:
        /*0008*/ 	.byte	0x04, 0x17
        /*000a*/ 	.short	(.L_12 - .L_11)
.L_11:
        /*000c*/ 	.word	0x00000000
        /*0010*/ 	.short	0x0004
        /*0012*/ 	.short	0x0020
        /*0014*/ 	.byte	0x00, 0xf5, 0x21, 0x00


	//----- nvinfo : EIATTR_KPARAM_INFO
	.align		4
.L_12:
        /*0018*/ 	.byte	0x04, 0x17
        /*001a*/ 	.short	(.L_14 - .L_13)
.L_13:
        /*001c*/ 	.word	0x00000000
        /*0020*/ 	.short	0x0003
        /*0022*/ 	.short	0x0018
        /*0024*/ 	.byte	0x00, 0xf0, 0x11, 0x00


	//----- nvinfo : EIATTR_KPARAM_INFO
	.align		4
.L_14:
        /*0028*/ 	.byte	0x04, 0x17
        /*002a*/ 	.short	(.L_16 - .L_15)
.L_15:
        /*002c*/ 	.word	0x00000000
        /*0030*/ 	.short	0x0002
        /*0032*/ 	.short	0x0010
        /*0034*/ 	.byte	0x00, 0xf5, 0x21, 0x00


	//----- nvinfo : EIATTR_KPARAM_INFO
	.align		4
.L_16:
        /*0038*/ 	.byte	0x04, 0x17
        /*003a*/ 	.short	(.L_18 - .L_17)
.L_17:
        /*003c*/ 	.word	0x00000000
        /*0040*/ 	.short	0x0001
        /*0042*/ 	.short	0x0008
        /*0044*/ 	.byte	0x00, 0xf5, 0x21, 0x00


	//----- nvinfo : EIATTR_KPARAM_INFO
	.align		4
.L_18:
        /*0048*/ 	.byte	0x04, 0x17
        /*004a*/ 	.short	(.L_20 - .L_19)
.L_19:
        /*004c*/ 	.word	0x00000000
        /*0050*/ 	.short	0x0000
        /*0052*/ 	.short	0x0000
        /*0054*/ 	.byte	0x00, 0xf5, 0x21, 0x00


	//----- nvinfo : EIATTR_SPARSE_MMA_MASK
	.align		4
.L_20:
        /*0058*/ 	.byte	0x03, 0x50
        /*005a*/ 	.short	0x0000


	//----- nvinfo : EIATTR_MAXREG_COUNT
	.align		4
        /*005c*/ 	.byte	0x03, 0x1b
        /*005e*/ 	.short	0x00ff


	//----- nvinfo : EIATTR_MERCURY_ISA_VERSION
	.align		4
        /*0060*/ 	.byte	0x03, 0x5f
        /*0062*/ 	.short	0x0101


	//----- nvinfo : EIATTR_VRC_CTA_INIT_COUNT
	.align		4
        /*0064*/ 	.byte	0x02, 0x4a
	.zero		1
	.zero		1


	//----- nvinfo : EIATTR_EXIT_INSTR_OFFSETS
	.align		4
        /*0068*/ 	.byte	0x04, 0x1c
        /*006a*/ 	.short	(.L_22 - .L_21)


	//   ....[0]....
.L_21:
        /*006c*/ 	.word	0x00000070


	//   ....[1]....
        /*0070*/ 	.word	0x00000160


	//----- nvinfo : EIATTR_CRS_STACK_SIZE
	.align		4
.L_22:
        /*0074*/ 	.byte	0x04, 0x1e
        /*0076*/ 	.short	(.L_24 - .L_23)
.L_23:
        /*0078*/ 	.word	0x00000000


	//----- nvinfo : EIATTR_CBANK_PARAM_SIZE
	.align		4
.L_24:
        /*007c*/ 	.byte	0x03, 0x19
        /*007e*/ 	.short	0x0028


	//----- nvinfo : EIATTR_PARAM_CBANK
	.align		4
        /*0080*/ 	.byte	0x04, 0x0a
        /*0082*/ 	.short	(.L_26 - .L_25)
	.align		4
.L_25:
        /*0084*/ 	.word	index@(.nv.constant0._Z11map_2kernelPfS_S_iPFfffE)
        /*0088*/ 	.short	0x0380
        /*008a*/ 	.short	0x0028


	//----- nvinfo : EIATTR_SW_WAR
	.align		4
.L_26:
        /*008c*/ 	.byte	0x04, 0x36
        /*008e*/ 	.short	(.L_28 - .L_27)
.L_27:
        /*0090*/ 	.word	0x00000008
.L_28:


//--------------------- .nv.callgraph             --------------------------
	.section	.nv.callgraph,"",@"SHT_CUDA_CALLGRAPH"
	.align	4
	.sectionentsize	8
	.align		4
        /*0000*/ 	.word	0x00000000
	.align		4
        /*0004*/ 	.word	0xffffffff
	.align		4
        /*0008*/ 	.word	0x00000000
	.align		4
        /*000c*/ 	.word	0xfffffffe
	.align		4
        /*0010*/ 	.word	0x00000000
	.align		4
        /*0014*/ 	.word	0xfffffffd
	.align		4
        /*0018*/ 	.word	0x00000000
	.align		4
        /*001c*/ 	.word	0xfffffffc


//--------------------- .nv.constant4             --------------------------
	.section	.nv.constant4,"a",@progbits
	.align	8
	.align		8
.nv.constant4:
        /*0000*/ 	.dword	saxpy_ptr


//--------------------- .text._Z11map_2kernelPfS_S_iPFfffE --------------------------
	.section	.text._Z11map_2kernelPfS_S_iPFfffE,"ax",@progbits
	.align	128
        .global         _Z11map_2kernelPfS_S_iPFfffE
        .type           _Z11map_2kernelPfS_S_iPFfffE,@function
        .size           _Z11map_2kernelPfS_S_iPFfffE,(.L_x_1 - _Z11map_2kernelPfS_S_iPFfffE)
        .other          _Z11map_2kernelPfS_S_iPFfffE,@"STO_CUDA_ENTRY STV_DEFAULT"
_Z11map_2kernelPfS_S_iPFfffE:
.text._Z11map_2kernelPfS_S_iPFfffE:
[----:B------:R-:W-:Y:S01]  /*0000*/  LDC R1, c[0x0][0x37c] ;  /* 0x0000df00ff017b82 */ /* 0x000fe20000000800 */
[----:B------:R-:W0:Y:S07]  /*0010*/  S2R R3, SR_TID.X ;  /* 0x0000000000037919 */ /* 0x000e2e0000002100 */
[----:B------:R-:W0:Y:S01]  /*0020*/  S2UR UR4, SR_CTAID.X ;  /* 0x00000000000479c3 */ /* 0x000e220000002500 */
[----:B------:R-:W1:Y:S07]  /*0030*/  LDCU UR5, c[0x0][0x398] ;  /* 0x00007300ff0577ac */ /* 0x000e6e0008000800 */
[----:B------:R-:W0:Y:S02]  /*0040*/  LDC R2, c[0x0][0x360] ;  /* 0x0000d800ff027b82 */ /* 0x000e240000000800 */
[----:B0-----:R-:W-:-:S05]  /*0050*/  IMAD R2, R2, UR4, R3 ;  /* 0x0000000402027c24 */ /* 0x001fca000f8e0203 */
[----:B-1----:R-:W-:-:S13]  /*0060*/  ISETP.GE.AND P0, PT, R2, UR5, PT ;  /* 0x0000000502007c0c */ /* 0x002fda000bf06270 */
[----:B------:R-:W-:Y:S05]  /*0070*/  @P0 EXIT ;  /* 0x000000000000094d */ /* 0x000fea0003800000 */
[----:B------:R-:W0:Y:S01]  /*0080*/  LDC.64 R6, c[0x0][0x380] ;  /* 0x0000e000ff067b82 */ /* 0x000e220000000a00 */
[----:B------:R-:W1:Y:S07]  /*0090*/  LDCU.64 UR36, c[0x0][0x358] ;  /* 0x00006b00ff2477ac */ /* 0x000e6e0008000a00 */
[----:B------:R-:W2:Y:S08]  /*00a0*/  LDC.64 R8, c[0x0][0x388] ;  /* 0x0000e200ff087b82 */ /* 0x000eb00000000a00 */
[----:B------:R-:W3:Y:S01]  /*00b0*/  LDC.64 R10, c[0x0][0x3a0] ;  /* 0x0000e800ff0a7b82 */ /* 0x000ee20000000a00 */
[----:B0-----:R-:W-:-:S05]  /*00c0*/  IMAD.WIDE R6, R2, 0x4, R6 ;  /* 0x0000000402067825 */ /* 0x001fca00078e0206 */
[----:B-1----:R0:W5:Y:S01]  /*00d0*/  LDG.E R4, desc[UR36][R6.64] ;  /* 0x0000002406047981 */ /* 0x002162000c1e1900 */
[----:B--2---:R-:W-:-:S05]  /*00e0*/  IMAD.WIDE R8, R2, 0x4, R8 ;  /* 0x0000000402087825 */ /* 0x004fca00078e0208 */
[----:B------:R0:W5:Y:S01]  /*00f0*/  LDG.E R5, desc[UR36][R8.64] ;  /* 0x0000002408057981 */ /* 0x000162000c1e1900 */
[----:B------:R-:W-:Y:S01]  /*0100*/  HFMA2 R21, -RZ, RZ, 0, 0 ;  /* 0x00000000ff157431 */ /* 0x000fe200000001ff */
[----:B------:R-:W-:-:S07]  /*0110*/  MOV R20, 0x130 ;  /* 0x0000013000147802 */ /* 0x000fce0000000f00 */
[----:B0--3-5:R-:W-:Y:S05]  /*0120*/  CALL.REL.NOINC R10 `(_Z11map_2kernelPfS_S_iPFfffE) ;  /* 0xfffffffc0ab47344 */ /* 0x029fea0003c3ffff */
[----:B------:R-:W0:Y:S02]  /*0130*/  LDC.64 R6, c[0x0][0x390] ;  /* 0x0000e400ff067b82 */ /* 0x000e240000000a00 */
[----:B0-----:R-:W-:-:S05]  /*0140*/  IMAD.WIDE R2, R2, 0x4, R6 ;  /* 0x0000000402027825 */ /* 0x001fca00078e0206 */
[----:B------:R-:W-:Y:S01]  /*0150*/  STG.E desc[UR36][R2.64], R4 ;  /* 0x0000000402007986 */ /* 0x000fe2000c101924 */
[----:B------:R-:W-:Y:S05]  /*0160*/  EXIT ;  /* 0x000000000000794d */ /* 0x000fea0003800000 */
        .type           $_Z11map_2kernelPfS_S_iPFfffE$_Z5saxpyff,@function
        .size           $_Z11map_2kernelPfS_S_iPFfffE$_Z5saxpyff,(.L_x_1 - $_Z11map_2kernelPfS_S_iPFfffE$_Z5saxpyff)
$_Z11map_2kernelPfS_S_iPFfffE$_Z5saxpyff:
[----:B------:R-:W-:Y:S01]  /*0170*/  FFMA R4, R4, 2, R5 ;  /* 0x4000000004047823 */ /* 0x000fe20000000005 */
[----:B------:R-:W-:Y:S06]  /*0180*/  RET.REL.NODEC R20 `(_Z11map_2kernelPfS_S_iPFfffE) ;  /* 0xfffffffc149c7950 */ /* 0x000fec0003c3ffff */
.L_x_0:
[----:B------:R-:W-:-:S00]  /*0190*/  BRA `(.L_x_0) ;  /* 0xfffffffc00fc7947 */ /* 0x000fc0000383ffff */
[----:B------:R-:W-:-:S00]  /*01a0*/  NOP ;  /* 0x0000000000007918 */ /* 0x000fc00000000000 */
        /* <DEDUP_REMOVED lines=13> */
.L_x_1:


//--------------------- .nv.global.init           --------------------------
	.section	.nv.global.init,"aw",@progbits
	.align	8
.nv.global.init:
	.type		saxpy_ptr,@object
	.size		saxpy_ptr,(.L_0 - saxpy_ptr)
saxpy_ptr:
        /*0000*/ 	.byte	0x70, 0x01, 0x00, 0x00, 0x00, 0x00, 0x00, 0x00
.L_0:


//--------------------- .nv.shared.reserved.0     --------------------------
	.section	.nv.shared.reserved.0,"aw",@nobits
	.weak		__nv_reservedSMEM_offset_0_alias
	.size		__nv_reservedSMEM_offset_0_alias, 0, 64
	.other		__nv_reservedSMEM_offset_0_alias,@"STO_CUDA_RESERVED_SHARED STV_DEFAULT"
__nv_reservedSMEM_offset_0_alias:
	.zero		0
	.zero		64


//--------------------- .nv.constant0._Z11map_2kernelPfS_S_iPFfffE --------------------------
	.section	.nv.constant0._Z11map_2kernelPfS_S_iPFfffE,"a",@progbits
	.sectionflags	@""
	.align	4
.nv.constant0._Z11map_2kernelPfS_S_iPFfffE:
	.zero		936


//--------------------- SYMBOLS --------------------------

	.type		.nv.reservedSmem.offset0,@object
	.size		.nv.reservedSmem.offset0,0x4
